//
// Generated by NVIDIA NVVM Compiler
//
// Compiler Build ID: CL-36424714
// Cuda compilation tools, release 13.0, V13.0.88
// Based on NVVM 20.0.0
//

.version 9.0
.target sm_100
.address_size 64

	// .globl	_Z9addKernelPiPKiS1_
.extern .shared .align 16 .b8 sdata[];

.visible .entry _Z9addKernelPiPKiS1_(
	.param .u64 .ptr .align 1 _Z9addKernelPiPKiS1__param_0,
	.param .u64 .ptr .align 1 _Z9addKernelPiPKiS1__param_1,
	.param .u64 .ptr .align 1 _Z9addKernelPiPKiS1__param_2
)
{
	.reg .b32 	%r<5>;
	.reg .b64 	%rd<11>;

	ld.param.u64 	%rd1, [_Z9addKernelPiPKiS1__param_0];
	ld.param.u64 	%rd2, [_Z9addKernelPiPKiS1__param_1];
	ld.param.u64 	%rd3, [_Z9addKernelPiPKiS1__param_2];
	cvta.to.global.u64 	%rd4, %rd1;
	cvta.to.global.u64 	%rd5, %rd3;
	cvta.to.global.u64 	%rd6, %rd2;
	mov.u32 	%r1, %tid.x;
	mul.wide.u32 	%rd7, %r1, 4;
	add.s64 	%rd8, %rd6, %rd7;
	ld.global.u32 	%r2, [%rd8];
	add.s64 	%rd9, %rd5, %rd7;
	ld.global.u32 	%r3, [%rd9];
	add.s32 	%r4, %r3, %r2;
	add.s64 	%rd10, %rd4, %rd7;
	st.global.u32 	[%rd10], %r4;
	ret;

}
	// .globl	_Z11global_scanPfS_
.visible .entry _Z11global_scanPfS_(
	.param .u64 .ptr .align 1 _Z11global_scanPfS__param_0,
	.param .u64 .ptr .align 1 _Z11global_scanPfS__param_1
)
{
	.reg .pred 	%p<7>;
	.reg .b32 	%r<5>;
	.reg .b32 	%f<24>;
	.reg .b64 	%rd<14>;

	ld.param.u64 	%rd3, [_Z11global_scanPfS__param_0];
	ld.param.u64 	%rd4, [_Z11global_scanPfS__param_1];
	cvta.to.global.u64 	%rd1, %rd3;
	cvta.to.global.u64 	%rd5, %rd4;
	mov.u32 	%r1, %tid.x;
	mul.wide.u32 	%rd6, %r1, 4;
	add.s64 	%rd7, %rd5, %rd6;
	ld.global.f32 	%f10, [%rd7];
	add.s64 	%rd2, %rd1, %rd6;
	st.global.f32 	[%rd2], %f10;
	bar.sync 	0;
	setp.eq.s32 	%p1, %r1, 0;
	mov.f32 	%f20, 0f00000000;
	@%p1 bra 	$L__BB1_2;
	ld.global.f32 	%f11, [%rd2];
	add.s32 	%r2, %r1, -1;
	mul.wide.u32 	%rd8, %r2, 4;
	add.s64 	%rd9, %rd1, %rd8;
	ld.global.f32 	%f12, [%rd9];
	add.f32 	%f20, %f11, %f12;
$L__BB1_2:
	setp.eq.s32 	%p2, %r1, 0;
	bar.sync 	0;
	@%p2 bra 	$L__BB1_4;
	st.global.f32 	[%rd2], %f20;
	mov.f32 	%f20, 0f00000000;
$L__BB1_4:
	setp.lt.u32 	%p3, %r1, 2;
	@%p3 bra 	$L__BB1_6;
	ld.global.f32 	%f14, [%rd2];
	add.s32 	%r3, %r1, -2;
	mul.wide.u32 	%rd10, %r3, 4;
	add.s64 	%rd11, %rd1, %rd10;
	ld.global.f32 	%f15, [%rd11];
	add.f32 	%f20, %f14, %f15;
$L__BB1_6:
	setp.lt.u32 	%p4, %r1, 2;
	bar.sync 	0;
	@%p4 bra 	$L__BB1_8;
	st.global.f32 	[%rd2], %f20;
	mov.f32 	%f20, 0f00000000;
$L__BB1_8:
	setp.lt.u32 	%p5, %r1, 4;
	@%p5 bra 	$L__BB1_10;
	ld.global.f32 	%f17, [%rd2];
	add.s32 	%r4, %r1, -4;
	mul.wide.u32 	%rd12, %r4, 4;
	add.s64 	%rd13, %rd1, %rd12;
	ld.global.f32 	%f18, [%rd13];
	add.f32 	%f20, %f17, %f18;
$L__BB1_10:
	setp.lt.u32 	%p6, %r1, 4;
	bar.sync 	0;
	@%p6 bra 	$L__BB1_12;
	st.global.f32 	[%rd2], %f20;
$L__BB1_12:
	ret;

}
	// .globl	_Z10shmem_scanPfS_
.visible .entry _Z10shmem_scanPfS_(
	.param .u64 .ptr .align 1 _Z10shmem_scanPfS__param_0,
	.param .u64 .ptr .align 1 _Z10shmem_scanPfS__param_1
)
{
	.reg .pred 	%p<7>;
	.reg .b32 	%r<5>;
	.reg .b32 	%f<27>;
	.reg .b64 	%rd<9>;

	ld.param.u64 	%rd1, [_Z10shmem_scanPfS__param_0];
	ld.param.u64 	%rd2, [_Z10shmem_scanPfS__param_1];
	cvta.to.global.u64 	%rd3, %rd2;
	mov.u32 	%r1, %tid.x;
	mul.wide.u32 	%rd4, %r1, 4;
	add.s64 	%rd5, %rd3, %rd4;
	ld.global.f32 	%f12, [%rd5];
	shl.b32 	%r3, %r1, 2;
	mov.u32 	%r4, sdata;
	add.s32 	%r2, %r4, %r3;
	st.shared.f32 	[%r2], %f12;
	bar.sync 	0;
	setp.eq.s32 	%p1, %r1, 0;
	mov.f32 	%f22, 0f00000000;
	@%p1 bra 	$L__BB2_2;
	ld.shared.f32 	%f13, [%r2];
	ld.shared.f32 	%f14, [%r2+-4];
	add.f32 	%f22, %f13, %f14;
$L__BB2_2:
	setp.eq.s32 	%p2, %r1, 0;
	bar.sync 	0;
	@%p2 bra 	$L__BB2_4;
	st.shared.f32 	[%r2], %f22;
	mov.f32 	%f22, 0f00000000;
$L__BB2_4:
	setp.lt.u32 	%p3, %r1, 2;
	@%p3 bra 	$L__BB2_6;
	ld.shared.f32 	%f16, [%r2];
	ld.shared.f32 	%f17, [%r2+-8];
	add.f32 	%f22, %f16, %f17;
$L__BB2_6:
	setp.lt.u32 	%p4, %r1, 2;
	bar.sync 	0;
	@%p4 bra 	$L__BB2_8;
	st.shared.f32 	[%r2], %f22;
	mov.f32 	%f22, 0f00000000;
$L__BB2_8:
	setp.lt.u32 	%p5, %r1, 4;
	@%p5 bra 	$L__BB2_10;
	ld.shared.f32 	%f19, [%r2];
	ld.shared.f32 	%f20, [%r2+-16];
	add.f32 	%f22, %f19, %f20;
$L__BB2_10:
	setp.gt.u32 	%p6, %r1, 3;
	bar.sync 	0;
	@%p6 bra 	$L__BB2_12;
	ld.shared.f32 	%f22, [%r2];
	bra.uni 	$L__BB2_13;
$L__BB2_12:
	st.shared.f32 	[%r2], %f22;
$L__BB2_13:
	cvta.to.global.u64 	%rd6, %rd1;
	add.s64 	%rd8, %rd6, %rd4;
	st.global.f32 	[%rd8], %f22;
	ret;

}


// ===== COMPILED SASS (sm_100) =====

	.target	sm_100

	.elftype	@"ET_EXEC"


//--------------------- .note.nv.tkinfo           --------------------------
	.section	.note.nv.tkinfo,"",@"SHT_NOTE"
	.sectionflags	@"SHF_NOTE_NV_TKINFO"
	.tkinfo
        /*0018*/ 	.word	0x00000002
        /*0030*/ 	.string	""
        /*0030*/ 	.string	"ptxas"
        /*0030*/ 	.string	"Cuda compilation tools, release 13.0, V13.0.88"
        /*0030*/ 	.string	"Build cuda_13.0.r13.0/compiler.36424714_0"
        /*0030*/ 	.string	"-arch sm_100 -m 64 "



//--------------------- .note.nv.cuinfo           --------------------------
	.section	.note.nv.cuinfo,"",@"SHT_NOTE"
	.sectionflags	@"SHF_NOTE_NV_CUINFO"
        /*0018*/ 	.short	0x0002
        /*001a*/ 	.short	0x0064
        /*001c*/ 	.short	0x0082
	.zero		2


//--------------------- .nv.info                  --------------------------
	.section	.nv.info,"",@"SHT_CUDA_INFO"
	.align	4


	//----- nvinfo : EIATTR_REGCOUNT
	.align		4
        /*0000*/ 	.byte	0x04, 0x2f
        /*0002*/ 	.short	(.L_1 - .L_0)
	.align		4
.L_0:
        /*0004*/ 	.word	index@(_Z9addKernelPiPKiS1_)
        /*0008*/ 	.word	0x0000000c


	//----- nvinfo : EIATTR_FRAME_SIZE
	.align		4
.L_1:
        /*000c*/ 	.byte	0x04, 0x11
        /*000e*/ 	.short	(.L_3 - .L_2)
	.align		4
.L_2:
        /*0010*/ 	.word	index@(_Z9addKernelPiPKiS1_)
        /*0014*/ 	.word	0x00000000


	//----- nvinfo : EIATTR_REGCOUNT
	.align		4
.L_3:
        /*0018*/ 	.byte	0x04, 0x2f
        /*001a*/ 	.short	(.L_5 - .L_4)
	.align		4
.L_4:
        /*001c*/ 	.word	index@(_Z11global_scanPfS_)
        /*0020*/ 	.word	0x0000000e


	//----- nvinfo : EIATTR_FRAME_SIZE
	.align		4
.L_5:
        /*0024*/ 	.byte	0x04, 0x11
        /*0026*/ 	.short	(.L_7 - .L_6)
	.align		4
.L_6:
        /*0028*/ 	.word	index@(_Z11global_scanPfS_)
        /*002c*/ 	.word	0x00000000


	//----- nvinfo : EIATTR_REGCOUNT
	.align		4
.L_7:
        /*0030*/ 	.byte	0x04, 0x2f
        /*0032*/ 	.short	(.L_9 - .L_8)
	.align		4
.L_8:
        /*0034*/ 	.word	index@(_Z10shmem_scanPfS_)
        /*0038*/ 	.word	0x0000000c


	//----- nvinfo : EIATTR_FRAME_SIZE
	.align		4
.L_9:
        /*003c*/ 	.byte	0x04, 0x11
        /*003e*/ 	.short	(.L_11 - .L_10)
	.align		4
.L_10:
        /*0040*/ 	.word	index@(_Z10shmem_scanPfS_)
        /*0044*/ 	.word	0x00000000


	//----- nvinfo : EIATTR_MIN_STACK_SIZE
	.align		4
.L_11:
        /*0048*/ 	.byte	0x04, 0x12
        /*004a*/ 	.short	(.L_13 - .L_12)
	.align		4
.L_12:
        /*004c*/ 	.word	index@(_Z10shmem_scanPfS_)
        /*0050*/ 	.word	0x00000000


	//----- nvinfo : EIATTR_MIN_STACK_SIZE
	.align		4
.L_13:
        /*0054*/ 	.byte	0x04, 0x12
        /*0056*/ 	.short	(.L_15 - .L_14)
	.align		4
.L_14:
        /*0058*/ 	.word	index@(_Z11global_scanPfS_)
        /*005c*/ 	.word	0x00000000


	//----- nvinfo : EIATTR_MIN_STACK_SIZE
	.align		4
.L_15:
        /*0060*/ 	.byte	0x04, 0x12
        /*0062*/ 	.short	(.L_17 - .L_16)
	.align		4
.L_16:
        /*0064*/ 	.word	index@(_Z9addKernelPiPKiS1_)
        /*0068*/ 	.word	0x00000000
.L_17:


//--------------------- .nv.compat                --------------------------
	.section	.nv.compat,"",@"SHT_CUDA_COMPAT_INFO"
	.align	4
        /*0000*/ 	.byte	0x02, 0x09, 0x00, 0x00, 0x02, 0x02, 0x01, 0x00, 0x02, 0x05, 0x05, 0x00, 0x03, 0x07, 0x01, 0x01
        /*0010*/ 	.byte	0x02, 0x03, 0x00, 0x00, 0x02, 0x06, 0x01, 0x00, 0x04, 0x0b, 0x08, 0x00, 0x09, 0x00, 0x00, 0x00
        /*0020*/ 	.byte	0x00, 0x00, 0x00, 0x00


//--------------------- .nv.info._Z10shmem_scanPfS_ --------------------------
	.section	.nv.info._Z10shmem_scanPfS_,"",@"SHT_CUDA_INFO"
	.sectionflags	@""
	.align	4


	//----- nvinfo : EIATTR_CUDA_API_VERSION
	.align		4
        /*0000*/ 	.byte	0x04, 0x37
        /*0002*/ 	.short	(.L_19 - .L_18)
.L_18:
        /*0004*/ 	.word	0x00000082


	//----- nvinfo : EIATTR_KPARAM_INFO
	.align		4
.L_19:
        /*0008*/ 	.byte	0x04, 0x17
        /*000a*/ 	.short	(.L_21 - .L_20)
.L_20:
        /*000c*/ 	.word	0x00000000
        /*0010*/ 	.short	0x0001
        /*0012*/ 	.short	0x0008
        /*0014*/ 	.byte	0x00, 0xf5, 0x21, 0x00


	//----- nvinfo : EIATTR_KPARAM_INFO
	.align		4
.L_21:
        /*0018*/ 	.byte	0x04, 0x17
        /*001a*/ 	.short	(.L_23 - .L_22)
.L_22:
        /*001c*/ 	.word	0x00000000
        /*0020*/ 	.short	0x0000
        /*0022*/ 	.short	0x0000
        /*0024*/ 	.byte	0x00, 0xf5, 0x21, 0x00


	//----- nvinfo : EIATTR_SPARSE_MMA_MASK
	.align		4
.L_23:
        /*0028*/ 	.byte	0x03, 0x50
        /*002a*/ 	.short	0x0000


	//----- nvinfo : EIATTR_MAXREG_COUNT
	.align		4
        /*002c*/ 	.byte	0x03, 0x1b
        /*002e*/ 	.short	0x00ff


	//----- nvinfo : EIATTR_NUM_BARRIERS
	.align		4
        /*0030*/ 	.byte	0x02, 0x4c
        /*0032*/ 	.byte	0x01
	.zero		1


	//----- nvinfo : EIATTR_MERCURY_ISA_VERSION
	.align		4
        /*0034*/ 	.byte	0x03, 0x5f
        /*0036*/ 	.short	0x0101


	//----- nvinfo : EIATTR_VRC_CTA_INIT_COUNT
	.align		4
        /*0038*/ 	.byte	0x02, 0x4a
	.zero		1
	.zero		1


	//----- nvinfo : EIATTR_EXIT_INSTR_OFFSETS
	.align		4
        /*003c*/ 	.byte	0x04, 0x1c
        /*003e*/ 	.short	(.L_25 - .L_24)


	//   ....[0]....
.L_24:
        /*0040*/ 	.word	0x00000260


	//----- nvinfo : EIATTR_CBANK_PARAM_SIZE
	.align		4
.L_25:
        /*0044*/ 	.byte	0x03, 0x19
        /*0046*/ 	.short	0x0010


	//----- nvinfo : EIATTR_PARAM_CBANK
	.align		4
        /*0048*/ 	.byte	0x04, 0x0a
        /*004a*/ 	.short	(.L_27 - .L_26)
	.align		4
.L_26:
        /*004c*/ 	.word	index@(.nv.constant0._Z10shmem_scanPfS_)
        /*0050*/ 	.short	0x0380
        /*0052*/ 	.short	0x0010


	//----- nvinfo : EIATTR_SW_WAR
	.align		4
.L_27:
        /*0054*/ 	.byte	0x04, 0x36
        /*0056*/ 	.short	(.L_29 - .L_28)
.L_28:
        /*0058*/ 	.word	0x00000008
.L_29:


//--------------------- .nv.info._Z11global_scanPfS_ --------------------------
	.section	.nv.info._Z11global_scanPfS_,"",@"SHT_CUDA_INFO"
	.sectionflags	@""
	.align	4


	//----- nvinfo : EIATTR_CUDA_API_VERSION
	.align		4
        /*0000*/ 	.byte	0x04, 0x37
        /*0002*/ 	.short	(.L_31 - .L_30)
.L_30:
        /*0004*/ 	.word	0x00000082


	//----- nvinfo : EIATTR_KPARAM_INFO
	.align		4
.L_31:
        /*0008*/ 	.byte	0x04, 0x17
        /*000a*/ 	.short	(.L_33 - .L_32)
.L_32:
        /*000c*/ 	.word	0x00000000
        /*0010*/ 	.short	0x0001
        /*0012*/ 	.short	0x0008
        /*0014*/ 	.byte	0x00, 0xf5, 0x21, 0x00


	//----- nvinfo : EIATTR_KPARAM_INFO
	.align		4
.L_33:
        /*0018*/ 	.byte	0x04, 0x17
        /*001a*/ 	.short	(.L_35 - .L_34)
.L_34:
        /*001c*/ 	.word	0x00000000
        /*0020*/ 	.short	0x0000
        /*0022*/ 	.short	0x0000
        /*0024*/ 	.byte	0x00, 0xf5, 0x21, 0x00


	//----- nvinfo : EIATTR_SPARSE_MMA_MASK
	.align		4
.L_35:
        /*0028*/ 	.byte	0x03, 0x50
        /*002a*/ 	.short	0x0000


	//----- nvinfo : EIATTR_MAXREG_COUNT
	.align		4
        /*002c*/ 	.byte	0x03, 0x1b
        /*002e*/ 	.short	0x00ff


	//----- nvinfo : EIATTR_NUM_BARRIERS
	.align		4
        /*0030*/ 	.byte	0x02, 0x4c
        /*0032*/ 	.byte	0x01
	.zero		1


	//----- nvinfo : EIATTR_MERCURY_ISA_VERSION
	.align		4
        /*0034*/ 	.byte	0x03, 0x5f
        /*0036*/ 	.short	0x0101


	//----- nvinfo : EIATTR_VRC_CTA_INIT_COUNT
	.align		4
        /*0038*/ 	.byte	0x02, 0x4a
	.zero		1
	.zero		1


	//----- nvinfo : EIATTR_EXIT_INSTR_OFFSETS
	.align		4
        /*003c*/ 	.byte	0x04, 0x1c
        /*003e*/ 	.short	(.L_37 - .L_36)


	//   ....[0]....
.L_36:
        /*0040*/ 	.word	0x000002d0


	//   ....[1]....
        /*0044*/ 	.word	0x000002f0


	//----- nvinfo : EIATTR_CRS_STACK_SIZE
	.align		4
.L_37:
        /*0048*/ 	.byte	0x04, 0x1e
        /*004a*/ 	.short	(.L_39 - .L_38)
.L_38:
        /*004c*/ 	.word	0x00000000


	//----- nvinfo : EIATTR_CBANK_PARAM_SIZE
	.align		4
.L_39:
        /*0050*/ 	.byte	0x03, 0x19
        /*0052*/ 	.short	0x0010


	//----- nvinfo : EIATTR_PARAM_CBANK
	.align		4
        /*0054*/ 	.byte	0x04, 0x0a
        /*0056*/ 	.short	(.L_41 - .L_40)
	.align		4
.L_40:
        /*0058*/ 	.word	index@(.nv.constant0._Z11global_scanPfS_)
        /*005c*/ 	.short	0x0380
        /*005e*/ 	.short	0x0010


	//----- nvinfo : EIATTR_SW_WAR
	.align		4
.L_41:
        /*0060*/ 	.byte	0x04, 0x36
        /*0062*/ 	.short	(.L_43 - .L_42)
.L_42:
        /*0064*/ 	.word	0x00000008
.L_43:


//--------------------- .nv.info._Z9addKernelPiPKiS1_ --------------------------
	.section	.nv.info._Z9addKernelPiPKiS1_,"",@"SHT_CUDA_INFO"
	.sectionflags	@""
	.align	4


	//----- nvinfo : EIATTR_CUDA_API_VERSION
	.align		4
        /*0000*/ 	.byte	0x04, 0x37
        /*0002*/ 	.short	(.L_45 - .L_44)
.L_44:
        /*0004*/ 	.word	0x00000082


	//----- nvinfo : EIATTR_KPARAM_INFO
	.align		4
.L_45:
        /*0008*/ 	.byte	0x04, 0x17
        /*000a*/ 	.short	(.L_47 - .L_46)
.L_46:
        /*000c*/ 	.word	0x00000000
        /*0010*/ 	.short	0x0002
        /*0012*/ 	.short	0x0010
        /*0014*/ 	.byte	0x00, 0xf5, 0x21, 0x00


	//----- nvinfo : EIATTR_KPARAM_INFO
	.align		4
.L_47:
        /*0018*/ 	.byte	0x04, 0x17
        /*001a*/ 	.short	(.L_49 - .L_48)
.L_48:
        /*001c*/ 	.word	0x00000000
        /*0020*/ 	.short	0x0001
        /*0022*/ 	.short	0x0008
        /*0024*/ 	.byte	0x00, 0xf5, 0x21, 0x00


	//----- nvinfo : EIATTR_KPARAM_INFO
	.align		4
.L_49:
        /*0028*/ 	.byte	0x04, 0x17
        /*002a*/ 	.short	(.L_51 - .L_50)
.L_50:
        /*002c*/ 	.word	0x00000000
        /*0030*/ 	.short	0x0000
        /*0032*/ 	.short	0x0000
        /*0034*/ 	.byte	0x00, 0xf5, 0x21, 0x00


	//----- nvinfo : EIATTR_SPARSE_MMA_MASK
	.align		4
.L_51:
        /*0038*/ 	.byte	0x03, 0x50
        /*003a*/ 	.short	0x0000


	//----- nvinfo : EIATTR_MAXREG_COUNT
	.align		4
        /*003c*/ 	.byte	0x03, 0x1b
        /*003e*/ 	.short	0x00ff


	//----- nvinfo : EIATTR_MERCURY_ISA_VERSION
	.align		4
        /*0040*/ 	.byte	0x03, 0x5f
        /*0042*/ 	.short	0x0101


	//----- nvinfo : EIATTR_VRC_CTA_INIT_COUNT
	.align		4
        /*0044*/ 	.byte	0x02, 0x4a
	.zero		1
	.zero		1


	//----- nvinfo : EIATTR_EXIT_INSTR_OFFSETS
	.align		4
        /*0048*/ 	.byte	0x04, 0x1c
        /*004a*/ 	.short	(.L_53 - .L_52)


	//   ....[0]....
.L_52:
        /*004c*/ 	.word	0x000000d0


	//----- nvinfo : EIATTR_CBANK_PARAM_SIZE
	.align		4
.L_53:
        /*0050*/ 	.byte	0x03, 0x19
        /*0052*/ 	.short	0x0018


	//----- nvinfo : EIATTR_PARAM_CBANK
	.align		4
        /*0054*/ 	.byte	0x04, 0x0a
        /*0056*/ 	.short	(.L_55 - .L_54)
	.align		4
.L_54:
        /*0058*/ 	.word	index@(.nv.constant0._Z9addKernelPiPKiS1_)
        /*005c*/ 	.short	0x0380
        /*005e*/ 	.short	0x0018


	//----- nvinfo : EIATTR_SW_WAR
	.align		4
.L_55:
        /*0060*/ 	.byte	0x04, 0x36
        /*0062*/ 	.short	(.L_57 - .L_56)
.L_56:
        /*0064*/ 	.word	0x00000008
.L_57:


//--------------------- .nv.callgraph             --------------------------
	.section	.nv.callgraph,"",@"SHT_CUDA_CALLGRAPH"
	.align	4
	.sectionentsize	8
	.align		4
        /*0000*/ 	.word	0x00000000
	.align		4
        /*0004*/ 	.word	0xffffffff
	.align		4
        /*0008*/ 	.word	0x00000000
	.align		4
        /*000c*/ 	.word	0xfffffffe
	.align		4
        /*0010*/ 	.word	0x00000000
	.align		4
        /*0014*/ 	.word	0xfffffffd
	.align		4
        /*0018*/ 	.word	0x00000000
	.align		4
        /*001c*/ 	.word	0xfffffffc


//--------------------- .text._Z10shmem_scanPfS_  --------------------------
	.section	.text._Z10shmem_scanPfS_,"ax",@progbits
	.align	128
        .global         _Z10shmem_scanPfS_
        .type           _Z10shmem_scanPfS_,@function
        .size           _Z10shmem_scanPfS_,(.L_x_9 - _Z10shmem_scanPfS_)
        .other          _Z10shmem_scanPfS_,@"STO_CUDA_ENTRY STV_DEFAULT"
_Z10shmem_scanPfS_:
.text._Z10shmem_scanPfS_:
[----:B------:R-:W-:Y:S01]  /*0000*/  LDC R1, c[0x0][0x37c] ;  /* 0x0000df00ff017b82 */ /* 0x000fe20000000800 */
[----:B------:R-:W0:Y:S07]  /*0010*/  S2R R9, SR_TID.X ;  /* 0x0000000000097919 */ /* 0x000e2e0000002100 */
[----:B------:R-:W0:Y:S01]  /*0020*/  LDC.64 R2, c[0x0][0x388] ;  /* 0x0000e200ff027b82 */ /* 0x000e220000000a00 */
[----:B------:R-:W1:Y:S01]  /*0030*/  LDCU.64 UR6, c[0x0][0x358] ;  /* 0x00006b00ff0677ac */ /* 0x000e620008000a00 */
[----:B0-----:R-:W-:-:S06]  /*0040*/  IMAD.WIDE.U32 R2, R9, 0x4, R2 ;  /* 0x0000000409027825 */ /* 0x001fcc00078e0002 */
[----:B-1----:R-:W2:Y:S01]  /*0050*/  LDG.E R2, desc[UR6][R2.64] ;  /* 0x0000000602027981 */ /* 0x002ea2000c1e1900 */
[----:B------:R-:W0:Y:S01]  /*0060*/  S2UR UR5, SR_CgaCtaId ;  /* 0x00000000000579c3 */ /* 0x000e220000008800 */
[----:B------:R-:W-:Y:S01]  /*0070*/  UMOV UR4, 0x400 ;  /* 0x0000040000047882 */ /* 0x000fe20000000000 */
[C---:B------:R-:W-:Y:S01]  /*0080*/  ISETP.NE.AND P2, PT, R9.reuse, RZ, PT ;  /* 0x000000ff0900720c */ /* 0x040fe20003f45270 */
[----:B------:R-:W-:Y:S01]  /*0090*/  HFMA2 R0, -RZ, RZ, 0, 0 ;  /* 0x00000000ff007431 */ /* 0x000fe200000001ff */
[C---:B------:R-:W-:Y:S02]  /*00a0*/  ISETP.GE.U32.AND P1, PT, R9.reuse, 0x2, PT ;  /* 0x000000020900780c */ /* 0x040fe40003f26070 */
[----:B------:R-:W-:Y:S01]  /*00b0*/  ISETP.GE.U32.AND P0, PT, R9, 0x4, PT ;  /* 0x000000040900780c */ /* 0x000fe20003f06070 */
[----:B0-----:R-:W-:-:S06]  /*00c0*/  ULEA UR4, UR5, UR4, 0x18 ;  /* 0x0000000405047291 */ /* 0x001fcc000f8ec0ff */
[----:B------:R-:W-:-:S05]  /*00d0*/  LEA R5, R9, UR4, 0x2 ;  /* 0x0000000409057c11 */ /* 0x000fca000f8e10ff */
[----:B--2---:R-:W-:Y:S01]  /*00e0*/  STS [R5], R2 ;  /* 0x0000000205007388 */ /* 0x004fe20000000800 */
[----:B------:R-:W-:Y:S06]  /*00f0*/  BAR.SYNC.DEFER_BLOCKING 0x0 ;  /* 0x0000000000007b1d */ /* 0x000fec0000010000 */
[----:B------:R-:W-:Y:S04]  /*0100*/  @P2 LDS R4, [R5] ;  /* 0x0000000005042984 */ /* 0x000fe80000000800 */
[----:B------:R-:W0:Y:S01]  /*0110*/  @P2 LDS R7, [R5+-0x4] ;  /* 0xfffffc0005072984 */ /* 0x000e220000000800 */
[----:B------:R-:W-:Y:S06]  /*0120*/  BAR.SYNC.DEFER_BLOCKING 0x0 ;  /* 0x0000000000007b1d */ /* 0x000fec0000010000 */
[----:B------:R-:W-:Y:S01]  /*0130*/  @P1 LDS R3, [R5+-0x8] ;  /* 0xfffff80005031984 */ /* 0x000fe20000000800 */
[----:B0-----:R-:W-:-:S05]  /*0140*/  @P2 FADD R0, R4, R7 ;  /* 0x0000000704002221 */ /* 0x001fca0000000000 */
[----:B------:R0:W-:Y:S04]  /*0150*/  @P2 STS [R5], R0 ;  /* 0x0000000005002388 */ /* 0x0001e80000000800 */
[----:B------:R-:W1:Y:S01]  /*0160*/  @P1 LDS R4, [R5] ;  /* 0x0000000005041984 */ /* 0x000e620000000800 */
[----:B------:R-:W-:Y:S01]  /*0170*/  BAR.SYNC.DEFER_BLOCKING 0x0 ;  /* 0x0000000000007b1d */ /* 0x000fe20000010000 */
[----:B0-----:R-:W-:Y:S02]  /*0180*/  @P2 MOV R0, RZ ;  /* 0x000000ff00002202 */ /* 0x001fe40000000f00 */
[----:B------:R-:W-:-:S03]  /*0190*/  ISETP.GT.U32.AND P2, PT, R9, 0x3, PT ;  /* 0x000000030900780c */ /* 0x000fc60003f44070 */
[----:B------:R-:W-:Y:S01]  /*01a0*/  @P0 LDS R2, [R5+-0x10] ;  /* 0xfffff00005020984 */ /* 0x000fe20000000800 */
[----:B-1----:R-:W-:-:S05]  /*01b0*/  @P1 FADD R0, R3, R4 ;  /* 0x0000000403001221 */ /* 0x002fca0000000000 */
[----:B------:R0:W-:Y:S04]  /*01c0*/  @P1 STS [R5], R0 ;  /* 0x0000000005001388 */ /* 0x0001e80000000800 */
[----:B------:R-:W1:Y:S01]  /*01d0*/  @P0 LDS R3, [R5] ;  /* 0x0000000005030984 */ /* 0x000e620000000800 */
[----:B0-----:R-:W-:Y:S01]  /*01e0*/  @P1 MOV R0, RZ ;  /* 0x000000ff00001202 */ /* 0x001fe20000000f00 */
[----:B-1----:R-:W-:Y:S01]  /*01f0*/  @P0 FADD R0, R2, R3 ;  /* 0x0000000302000221 */ /* 0x002fe20000000000 */
[----:B------:R-:W-:Y:S08]  /*0200*/  BAR.SYNC.DEFER_BLOCKING 0x0 ;  /* 0x0000000000007b1d */ /* 0x000ff00000010000 */
[----:B------:R-:W0:Y:S01]  /*0210*/  LDC.64 R2, c[0x0][0x380] ;  /* 0x0000e000ff027b82 */ /* 0x000e220000000a00 */
[----:B------:R-:W1:Y:S01]  /*0220*/  @!P2 LDS R0, [R5] ;  /* 0x000000000500a984 */ /* 0x000e620000000800 */
[----:B0-----:R-:W-:-:S03]  /*0230*/  IMAD.WIDE.U32 R2, R9, 0x4, R2 ;  /* 0x0000000409027825 */ /* 0x001fc600078e0002 */
[----:B------:R-:W-:Y:S04]  /*0240*/  @P2 STS [R5], R0 ;  /* 0x0000000005002388 */ /* 0x000fe80000000800 */
[----:B-1----:R-:W-:Y:S01]  /*0250*/  STG.E desc[UR6][R2.64], R0 ;  /* 0x0000000002007986 */ /* 0x002fe2000c101906 */
[----:B------:R-:W-:Y:S05]  /*0260*/  EXIT ;  /* 0x000000000000794d */ /* 0x000fea0003800000 */
.L_x_0:
[----:B------:R-:W-:-:S00]  /*0270*/  BRA `(.L_x_0) ;  /* 0xfffffffc00fc7947 */ /* 0x000fc0000383ffff */
[----:B------:R-:W-:-:S00]  /*0280*/  NOP ;  /* 0x0000000000007918 */ /* 0x000fc00000000000 */
[----:B------:R-:W-:-:S00]  /*0290*/  NOP ;  /* 0x0000000000007918 */ /* 0x000fc00000000000 */
[----:B------:R-:W-:-:S00]  /*02a0*/  NOP ;  /* 0x0000000000007918 */ /* 0x000fc00000000000 */
[----:B------:R-:W-:-:S00]  /*02b0*/  NOP ;  /* 0x0000000000007918 */ /* 0x000fc00000000000 */
[----:B------:R-:W-:-:S00]  /*02c0*/  NOP ;  /* 0x0000000000007918 */ /* 0x000fc00000000000 */
[----:B------:R-:W-:-:S00]  /*02d0*/  NOP ;  /* 0x0000000000007918 */ /* 0x000fc00000000000 */
[----:B------:R-:W-:-:S00]  /*02e0*/  NOP ;  /* 0x0000000000007918 */ /* 0x000fc00000000000 */
[----:B------:R-:W-:-:S00]  /*02f0*/  NOP ;  /* 0x0000000000007918 */ /* 0x000fc00000000000 */
.L_x_9:


//--------------------- .text._Z11global_scanPfS_ --------------------------
	.section	.text._Z11global_scanPfS_,"ax",@progbits
	.align	128
        .global         _Z11global_scanPfS_
        .type           _Z11global_scanPfS_,@function
        .size           _Z11global_scanPfS_,(.L_x_10 - _Z11global_scanPfS_)
        .other          _Z11global_scanPfS_,@"STO_CUDA_ENTRY STV_DEFAULT"
_Z11global_scanPfS_:
.text._Z11global_scanPfS_:
[----:B------:R-:W-:Y:S01]  /*0000*/  LDC R1, c[0x0][0x37c] ;  /* 0x0000df00ff017b82 */ /* 0x000fe20000000800 */
[----:B------:R-:W0:Y:S07]  /*0010*/  S2R R11, SR_TID.X ;  /* 0x00000000000b7919 */ /* 0x000e2e0000002100 */
[----:B------:R-:W0:Y:S01]  /*0020*/  LDC.64 R4, c[0x0][0x388] ;  /* 0x0000e200ff047b82 */ /* 0x000e220000000a00 */
[----:B------:R-:W1:Y:S07]  /*0030*/  LDCU.64 UR4, c[0x0][0x358] ;  /* 0x00006b00ff0477ac */ /* 0x000e6e0008000a00 */
[----:B------:R-:W2:Y:S01]  /*0040*/  LDC.64 R6, c[0x0][0x380] ;  /* 0x0000e000ff067b82 */ /* 0x000ea20000000a00 */
[----:B0-----:R-:W-:-:S06]  /*0050*/  IMAD.WIDE.U32 R4, R11, 0x4, R4 ;  /* 0x000000040b047825 */ /* 0x001fcc00078e0004 */
[----:B-1----:R-:W3:Y:S01]  /*0060*/  LDG.E R5, desc[UR4][R4.64] ;  /* 0x0000000404057981 */ /* 0x002ee2000c1e1900 */
[C---:B------:R-:W-:Y:S01]  /*0070*/  ISETP.NE.AND P0, PT, R11.reuse, RZ, PT ;  /* 0x000000ff0b00720c */ /* 0x040fe20003f05270 */
[C---:B--2---:R-:W-:Y:S01]  /*0080*/  IMAD.WIDE.U32 R2, R11.reuse, 0x4, R6 ;  /* 0x000000040b027825 */ /* 0x044fe200078e0006 */
[----:B------:R-:W-:Y:S03]  /*0090*/  BSSY.RECONVERGENT B0, `(.L_x_1) ;  /* 0x000000c000007945 */ /* 0x000fe60003800200 */
[----:B------:R-:W-:Y:S01]  /*00a0*/  HFMA2 R9, -RZ, RZ, 0, 0 ;  /* 0x00000000ff097431 */ /* 0x000fe200000001ff */
[C---:B------:R-:W-:Y:S02]  /*00b0*/  ISETP.GE.U32.AND P1, PT, R11.reuse, 0x2, PT ;  /* 0x000000020b00780c */ /* 0x040fe40003f26070 */
[----:B------:R-:W-:Y:S01]  /*00c0*/  ISETP.GE.U32.AND P2, PT, R11, 0x4, PT ;  /* 0x000000040b00780c */ /* 0x000fe20003f46070 */
[----:B---3--:R0:W-:Y:S01]  /*00d0*/  STG.E desc[UR4][R2.64], R5 ;  /* 0x0000000502007986 */ /* 0x0081e2000c101904 */
[----:B------:R-:W-:Y:S06]  /*00e0*/  BAR.SYNC.DEFER_BLOCKING 0x0 ;  /* 0x0000000000007b1d */ /* 0x000fec0000010000 */
[----:B------:R-:W-:Y:S05]  /*00f0*/  @!P0 BRA `(.L_x_2) ;  /* 0x0000000000148947 */ /* 0x000fea0003800000 */
[----:B0-----:R-:W-:Y:S01]  /*0100*/  IADD3 R5, PT, PT, R11, -0x1, RZ ;  /* 0xffffffff0b057810 */ /* 0x001fe20007ffe0ff */
[----:B------:R-:W2:Y:S04]  /*0110*/  LDG.E R9, desc[UR4][R2.64] ;  /* 0x0000000402097981 */ /* 0x000ea8000c1e1900 */
[----:B------:R-:W-:-:S06]  /*0120*/  IMAD.WIDE.U32 R4, R5, 0x4, R6 ;  /* 0x0000000405047825 */ /* 0x000fcc00078e0006 */
[----:B------:R-:W2:Y:S02]  /*0130*/  LDG.E R4, desc[UR4][R4.64] ;  /* 0x0000000404047981 */ /* 0x000ea4000c1e1900 */
[----:B--2---:R-:W-:-:S07]  /*0140*/  FADD R9, R9, R4 ;  /* 0x0000000409097221 */ /* 0x004fce0000000000 */
.L_x_2:
[----:B------:R-:W-:Y:S05]  /*0150*/  BSYNC.RECONVERGENT B0 ;  /* 0x0000000000007941 */ /* 0x000fea0003800200 */
.L_x_1:
[----:B------:R-:W-:Y:S06]  /*0160*/  BAR.SYNC.DEFER_BLOCKING 0x0 ;  /* 0x0000000000007b1d */ /* 0x000fec0000010000 */
[----:B------:R-:W-:Y:S01]  /*0170*/  BSSY.RECONVERGENT B0, `(.L_x_3) ;  /* 0x0000009000007945 */ /* 0x000fe20003800200 */
[----:B------:R1:W-:Y:S02]  /*0180*/  @P0 STG.E desc[UR4][R2.64], R9 ;  /* 0x0000000902000986 */ /* 0x0003e4000c101904 */
[----:B-1----:R-:W-:Y:S01]  /*0190*/  @P0 MOV R9, RZ ;  /* 0x000000ff00090202 */ /* 0x002fe20000000f00 */
[----:B------:R-:W-:Y:S06]  /*01a0*/  @!P1 BRA `(.L_x_4) ;  /* 0x0000000000149947 */ /* 0x000fec0003800000 */
[----:B0-----:R-:W-:Y:S01]  /*01b0*/  IADD3 R5, PT, PT, R11, -0x2, RZ ;  /* 0xfffffffe0b057810 */ /* 0x001fe20007ffe0ff */
[----:B------:R-:W2:Y:S04]  /*01c0*/  LDG.E R9, desc[UR4][R2.64] ;  /* 0x0000000402097981 */ /* 0x000ea8000c1e1900 */
[----:B------:R-:W-:-:S06]  /*01d0*/  IMAD.WIDE.U32 R4, R5, 0x4, R6 ;  /* 0x0000000405047825 */ /* 0x000fcc00078e0006 */
[----:B------:R-:W2:Y:S02]  /*01e0*/  LDG.E R4, desc[UR4][R4.64] ;  /* 0x0000000404047981 */ /* 0x000ea4000c1e1900 */
[----:B--2---:R-:W-:-:S07]  /*01f0*/  FADD R9, R4, R9 ;  /* 0x0000000904097221 */ /* 0x004fce0000000000 */
.L_x_4:
[----:B------:R-:W-:Y:S05]  /*0200*/  BSYNC.RECONVERGENT B0 ;  /* 0x0000000000007941 */ /* 0x000fea0003800200 */
.L_x_3:
        /* <DEDUP_REMOVED lines=10> */
.L_x_6:
[----:B------:R-:W-:Y:S05]  /*02b0*/  BSYNC.RECONVERGENT B0 ;  /* 0x0000000000007941 */ /* 0x000fea0003800200 */
.L_x_5:
[----:B------:R-:W-:Y:S06]  /*02c0*/  BAR.SYNC.DEFER_BLOCKING 0x0 ;  /* 0x0000000000007b1d */ /* 0x000fec0000010000 */
[----:B------:R-:W-:Y:S05]  /*02d0*/  @!P2 EXIT ;  /* 0x000000000000a94d */ /* 0x000fea0003800000 */
[----:B------:R-:W-:Y:S01]  /*02e0*/  STG.E desc[UR4][R2.64], R9 ;  /* 0x0000000902007986 */ /* 0x000fe2000c101904 */
[----:B------:R-:W-:Y:S05]  /*02f0*/  EXIT ;  /* 0x000000000000794d */ /* 0x000fea0003800000 */
.L_x_7:
        /* <DEDUP_REMOVED lines=16> */
.L_x_10:


//--------------------- .text._Z9addKernelPiPKiS1_ --------------------------
	.section	.text._Z9addKernelPiPKiS1_,"ax",@progbits
	.align	128
        .global         _Z9addKernelPiPKiS1_
        .type           _Z9addKernelPiPKiS1_,@function
        .size           _Z9addKernelPiPKiS1_,(.L_x_11 - _Z9addKernelPiPKiS1_)
        .other          _Z9addKernelPiPKiS1_,@"STO_CUDA_ENTRY STV_DEFAULT"
_Z9addKernelPiPKiS1_:
.text._Z9addKernelPiPKiS1_:
[----:B------:R-:W-:Y:S01]  /*0000*/  LDC R1, c[0x0][0x37c] ;  /* 0x0000df00ff017b82 */ /* 0x000fe20000000800 */
[----:B------:R-:W0:Y:S07]  /*0010*/  S2R R9, SR_TID.X ;  /* 0x0000000000097919 */ /* 0x000e2e0000002100 */
[----:B------:R-:W0:Y:S01]  /*0020*/  LDC.64 R2, c[0x0][0x388] ;  /* 0x0000e200ff027b82 */ /* 0x000e220000000a00 */
[----:B------:R-:W1:Y:S07]  /*0030*/  LDCU.64 UR4, c[0x0][0x358] ;  /* 0x00006b00ff0477ac */ /* 0x000e6e0008000a00 */
[----:B------:R-:W2:Y:S08]  /*0040*/  LDC.64 R4, c[0x0][0x390] ;  /* 0x0000e400ff047b82 */ /* 0x000eb00000000a00 */
[----:B------:R-:W3:Y:S01]  /*0050*/  LDC.64 R6, c[0x0][0x380] ;  /* 0x0000e000ff067b82 */ /* 0x000ee20000000a00 */
[----:B0-----:R-:W-:-:S04]  /*0060*/  IMAD.WIDE.U32 R2, R9, 0x4, R2 ;  /* 0x0000000409027825 */ /* 0x001fc800078e0002 */
[C---:B--2---:R-:W-:Y:S02]  /*0070*/  IMAD.WIDE.U32 R4, R9.reuse, 0x4, R4 ;  /* 0x0000000409047825 */ /* 0x044fe400078e0004 */
[----:B-1----:R-:W2:Y:S04]  /*0080*/  LDG.E R2, desc[UR4][R2.64] ;  /* 0x0000000402027981 */ /* 0x002ea8000c1e1900 */
[----:B------:R-:W2:Y:S01]  /*0090*/  LDG.E R5, desc[UR4][R4.64] ;  /* 0x0000000404057981 */ /* 0x000ea2000c1e1900 */
[----:B---3--:R-:W-:Y:S01]  /*00a0*/  IMAD.WIDE.U32 R6, R9, 0x4, R6 ;  /* 0x0000000409067825 */ /* 0x008fe200078e0006 */
[----:B--2---:R-:W-:-:S05]  /*00b0*/  IADD3 R9, PT, PT, R2, R5, RZ ;  /* 0x0000000502097210 */ /* 0x004fca0007ffe0ff */
[----:B------:R-:W-:Y:S01]  /*00c0*/  STG.E desc[UR4][R6.64], R9 ;  /* 0x0000000906007986 */ /* 0x000fe2000c101904 */
[----:B------:R-:W-:Y:S05]  /*00d0*/  EXIT ;  /* 0x000000000000794d */ /* 0x000fea0003800000 */
.L_x_8:
        /* <DEDUP_REMOVED lines=10> */
.L_x_11:


//--------------------- .nv.shared._Z10shmem_scanPfS_ --------------------------
	.section	.nv.shared._Z10shmem_scanPfS_,"aw",@nobits
	.sectionflags	@""
	.align	16
	.zero		1024


//--------------------- .nv.shared.reserved.0     --------------------------
	.section	.nv.shared.reserved.0,"aw",@nobits
	.weak		__nv_reservedSMEM_offset_0_alias
	.size		__nv_reservedSMEM_offset_0_alias, 0, 64
	.other		__nv_reservedSMEM_offset_0_alias,@"STO_CUDA_RESERVED_SHARED STV_DEFAULT"
__nv_reservedSMEM_offset_0_alias:
	.zero		0
	.zero		64


//--------------------- .nv.shared._Z11global_scanPfS_ --------------------------
	.section	.nv.shared._Z11global_scanPfS_,"aw",@nobits
	.sectionflags	@""
	.align	16
	.zero		1024


//--------------------- .nv.shared._Z9addKernelPiPKiS1_ --------------------------
	.section	.nv.shared._Z9addKernelPiPKiS1_,"aw",@nobits
	.sectionflags	@""
	.align	16
	.zero		1024


//--------------------- .nv.constant0._Z10shmem_scanPfS_ --------------------------
	.section	.nv.constant0._Z10shmem_scanPfS_,"a",@progbits
	.sectionflags	@""
	.align	4
.nv.constant0._Z10shmem_scanPfS_:
	.zero		912


//--------------------- .nv.constant0._Z11global_scanPfS_ --------------------------
	.section	.nv.constant0._Z11global_scanPfS_,"a",@progbits
	.sectionflags	@""
	.align	4
.nv.constant0._Z11global_scanPfS_:
	.zero		912


//--------------------- .nv.constant0._Z9addKernelPiPKiS1_ --------------------------
	.section	.nv.constant0._Z9addKernelPiPKiS1_,"a",@progbits
	.sectionflags	@""
	.align	4
.nv.constant0._Z9addKernelPiPKiS1_:
	.zero		920


//--------------------- SYMBOLS --------------------------

	.type		.nv.reservedSmem.offset0,@object
	.size		.nv.reservedSmem.offset0,0x4
	.type		.nv.reservedSmem.cap,@object
	.size		.nv.reservedSmem.cap,0x4
